//
// Generated by NVIDIA NVVM Compiler
//
// Compiler Build ID: CL-36424714
// Cuda compilation tools, release 13.0, V13.0.88
// Based on NVVM 20.0.0
//

.version 9.0
.target sm_100
.address_size 64

	// .globl	_Z9helloCUDAv
.extern .func  (.param .b32 func_retval0) vprintf
(
	.param .b64 vprintf_param_0,
	.param .b64 vprintf_param_1
)
;
.global .align 1 .b8 $str[13] = {72, 101, 108, 108, 111, 32, 67, 85, 68, 65, 33, 10};

.visible .entry _Z9helloCUDAv()
{
	.reg .b32 	%r<3>;
	.reg .b64 	%rd<3>;

	mov.u64 	%rd1, $str;
	cvta.global.u64 	%rd2, %rd1;
	{ // callseq 0, 0
	.param .b64 param0;
	st.param.b64 	[param0], %rd2;
	.param .b64 param1;
	st.param.b64 	[param1], 0;
	.param .b32 retval0;
	call.uni (retval0), 
	vprintf, 
	(
	param0, 
	param1
	);
	ld.param.b32 	%r1, [retval0];
	} // callseq 0
	ret;

}


// ===== COMPILED SASS (sm_100) =====

	.target	sm_100

	.elftype	@"ET_EXEC"


//--------------------- .note.nv.tkinfo           --------------------------
	.section	.note.nv.tkinfo,"",@"SHT_NOTE"
	.sectionflags	@"SHF_NOTE_NV_TKINFO"
	.tkinfo
        /*0018*/ 	.word	0x00000002
        /*0030*/ 	.string	""
        /*0030*/ 	.string	"ptxas"
        /*0030*/ 	.string	"Cuda compilation tools, release 13.0, V13.0.88"
        /*0030*/ 	.string	"Build cuda_13.0.r13.0/compiler.36424714_0"
        /*0030*/ 	.string	"-arch sm_100 -m 64 "



//--------------------- .note.nv.cuinfo           --------------------------
	.section	.note.nv.cuinfo,"",@"SHT_NOTE"
	.sectionflags	@"SHF_NOTE_NV_CUINFO"
        /*0018*/ 	.short	0x0002
        /*001a*/ 	.short	0x0064
        /*001c*/ 	.short	0x0082
	.zero		2


//--------------------- .nv.info                  --------------------------
	.section	.nv.info,"",@"SHT_CUDA_INFO"
	.align	4


	//----- nvinfo : EIATTR_REGCOUNT
	.align		4
        /*0000*/ 	.byte	0x04, 0x2f
        /*0002*/ 	.short	(.L_2 - .L_1)
	.align		4
.L_1:
        /*0004*/ 	.word	index@(_Z9helloCUDAv)
        /*0008*/ 	.word	0x00000018


	//----- nvinfo : EIATTR_FRAME_SIZE
	.align		4
.L_2:
        /*000c*/ 	.byte	0x04, 0x11
        /*000e*/ 	.short	(.L_4 - .L_3)
	.align		4
.L_3:
        /*0010*/ 	.word	index@(_Z9helloCUDAv)
        /*0014*/ 	.word	0x00000000


	//----- nvinfo : EIATTR_MIN_STACK_SIZE
	.align		4
.L_4:
        /*0018*/ 	.byte	0x04, 0x12
        /*001a*/ 	.short	(.L_6 - .L_5)
	.align		4
.L_5:
        /*001c*/ 	.word	index@(_Z9helloCUDAv)
        /*0020*/ 	.word	0x00000000
.L_6:


//--------------------- .nv.compat                --------------------------
	.section	.nv.compat,"",@"SHT_CUDA_COMPAT_INFO"
	.align	4
        /*0000*/ 	.byte	0x02, 0x09, 0x00, 0x00, 0x02, 0x02, 0x01, 0x00, 0x02, 0x05, 0x05, 0x00, 0x03, 0x07, 0x01, 0x01
        /*0010*/ 	.byte	0x02, 0x03, 0x00, 0x00, 0x02, 0x06, 0x01, 0x00, 0x04, 0x0b, 0x08, 0x00, 0x09, 0x00, 0x00, 0x00
        /*0020*/ 	.byte	0x00, 0x00, 0x00, 0x00


//--------------------- .nv.info._Z9helloCUDAv    --------------------------
	.section	.nv.info._Z9helloCUDAv,"",@"SHT_CUDA_INFO"
	.sectionflags	@""
	.align	4


	//----- nvinfo : EIATTR_CUDA_API_VERSION
	.align		4
        /*0000*/ 	.byte	0x04, 0x37
        /*0002*/ 	.short	(.L_8 - .L_7)
.L_7:
        /*0004*/ 	.word	0x00000082


	//----- nvinfo : EIATTR_SPARSE_MMA_MASK
	.align		4
.L_8:
        /*0008*/ 	.byte	0x03, 0x50
        /*000a*/ 	.short	0x0000


	//----- nvinfo : EIATTR_MAXREG_COUNT
	.align		4
        /*000c*/ 	.byte	0x03, 0x1b
        /*000e*/ 	.short	0x00ff


	//----- nvinfo : EIATTR_EXTERNS
	.align		4
        /*0010*/ 	.byte	0x04, 0x0f
        /*0012*/ 	.short	(.L_10 - .L_9)


	//   ....[0]....
	.align		4
.L_9:
        /*0014*/ 	.word	index@(vprintf)


	//----- nvinfo : EIATTR_MERCURY_ISA_VERSION
	.align		4
.L_10:
        /*0018*/ 	.byte	0x03, 0x5f
        /*001a*/ 	.short	0x0101


	//----- nvinfo : EIATTR_VRC_CTA_INIT_COUNT
	.align		4
        /*001c*/ 	.byte	0x02, 0x4a
	.zero		1
	.zero		1


	//----- nvinfo : EIATTR_SYSCALL_OFFSETS
	.align		4
        /*0020*/ 	.byte	0x04, 0x46
        /*0022*/ 	.short	(.L_12 - .L_11)


	//   ....[0]....
.L_11:
        /*0024*/ 	.word	0x00000080


	//----- nvinfo : EIATTR_EXIT_INSTR_OFFSETS
	.align		4
.L_12:
        /*0028*/ 	.byte	0x04, 0x1c
        /*002a*/ 	.short	(.L_14 - .L_13)


	//   ....[0]....
.L_13:
        /*002c*/ 	.word	0x00000090


	//----- nvinfo : EIATTR_SW_WAR
	.align		4
.L_14:
        /*0030*/ 	.byte	0x04, 0x36
        /*0032*/ 	.short	(.L_16 - .L_15)
.L_15:
        /*0034*/ 	.word	0x00000008
.L_16:


//--------------------- .nv.callgraph             --------------------------
	.section	.nv.callgraph,"",@"SHT_CUDA_CALLGRAPH"
	.align	4
	.sectionentsize	8
	.align		4
        /*0000*/ 	.word	0x00000000
	.align		4
        /*0004*/ 	.word	0xffffffff
	.align		4
        /*0008*/ 	.word	index@(_Z9helloCUDAv)
	.align		4
        /*000c*/ 	.word	index@(vprintf)
	.align		4
        /*0010*/ 	.word	0x00000000
	.align		4
        /*0014*/ 	.word	0xfffffffe
	.align		4
        /*0018*/ 	.word	0x00000000
	.align		4
        /*001c*/ 	.word	0xfffffffd
	.align		4
        /*0020*/ 	.word	0x00000000
	.align		4
        /*0024*/ 	.word	0xfffffffc


//--------------------- .nv.constant4             --------------------------
	.section	.nv.constant4,"a",@progbits
	.align	8
	.align		8
.nv.constant4:
        /*0000*/ 	.dword	vprintf
	.align		8
        /*0008*/ 	.dword	$str


//--------------------- .text._Z9helloCUDAv       --------------------------
	.section	.text._Z9helloCUDAv,"ax",@progbits
	.align	128
        .global         _Z9helloCUDAv
        .type           _Z9helloCUDAv,@function
        .size           _Z9helloCUDAv,(.L_x_2 - _Z9helloCUDAv)
        .other          _Z9helloCUDAv,@"STO_CUDA_ENTRY STV_DEFAULT"
_Z9helloCUDAv:
.text._Z9helloCUDAv:
[----:B------:R-:W0:Y:S01]  /*0000*/  LDC R1, c[0x0][0x37c] ;  /* 0x0000df00ff017b82 */ /* 0x000e220000000800 */
[----:B------:R-:W-:Y:S01]  /*0010*/  MOV R0, 0x0 ;  /* 0x0000000000007802 */ /* 0x000fe20000000f00 */
[----:B------:R-:W1:Y:S01]  /*0020*/  LDCU.64 UR4, c[0x4][0x8] ;  /* 0x01000100ff0477ac */ /* 0x000e620008000a00 */
[----:B------:R-:W-:-:S05]  /*0030*/  CS2R R6, SRZ ;  /* 0x0000000000067805 */ /* 0x000fca000001ff00 */
[----:B------:R2:W3:Y:S01]  /*0040*/  LDC.64 R2, c[0x4][R0] ;  /* 0x0100000000027b82 */ /* 0x0004e20000000a00 */
[----:B-1----:R-:W-:Y:S02]  /*0050*/  IMAD.U32 R4, RZ, RZ, UR4 ;  /* 0x00000004ff047e24 */ /* 0x002fe4000f8e00ff */
[----:B--2---:R-:W-:-:S07]  /*0060*/  IMAD.U32 R5, RZ, RZ, UR5 ;  /* 0x00000005ff057e24 */ /* 0x004fce000f8e00ff */
[----:B------:R-:W-:-:S07]  /*0070*/  LEPC R20, `(.L_x_0) ;  /* 0x000000001014794e */ /* 0x000fce0000000000 */
[----:B0--3--:R-:W-:Y:S05]  /*0080*/  CALL.ABS.NOINC R2 ;  /* 0x0000000002007343 */ /* 0x009fea0003c00000 */
.L_x_0:
[----:B------:R-:W-:Y:S05]  /*0090*/  EXIT ;  /* 0x000000000000794d */ /* 0x000fea0003800000 */
.L_x_1:
[----:B------:R-:W-:-:S00]  /*00a0*/  BRA `(.L_x_1) ;  /* 0xfffffffc00fc7947 */ /* 0x000fc0000383ffff */
[----:B------:R-:W-:-:S00]  /*00b0*/  NOP ;  /* 0x0000000000007918 */ /* 0x000fc00000000000 */
        /* <DEDUP_REMOVED lines=12> */
.L_x_2:


//--------------------- .nv.global.init           --------------------------
	.section	.nv.global.init,"aw",@progbits
.nv.global.init:
	.type		$str,@object
	.size		$str,(.L_0 - $str)
$str:
        /*0000*/ 	.byte	0x48, 0x65, 0x6c, 0x6c, 0x6f, 0x20, 0x43, 0x55, 0x44, 0x41, 0x21, 0x0a, 0x00
.L_0:


//--------------------- .nv.shared.reserved.0     --------------------------
	.section	.nv.shared.reserved.0,"aw",@nobits
	.weak		__nv_reservedSMEM_offset_0_alias
	.size		__nv_reservedSMEM_offset_0_alias, 0, 64
	.other		__nv_reservedSMEM_offset_0_alias,@"STO_CUDA_RESERVED_SHARED STV_DEFAULT"
__nv_reservedSMEM_offset_0_alias:
	.zero		0
	.zero		64


//--------------------- .nv.constant0._Z9helloCUDAv --------------------------
	.section	.nv.constant0._Z9helloCUDAv,"a",@progbits
	.sectionflags	@""
	.align	4
.nv.constant0._Z9helloCUDAv:
	.zero		896


//--------------------- SYMBOLS --------------------------

	.type		.nv.reservedSmem.offset0,@object
	.size		.nv.reservedSmem.offset0,0x4
	.type		vprintf,@function
